//
// Generated by NVIDIA NVVM Compiler
//
// Compiler Build ID: CL-36424714
// Cuda compilation tools, release 13.0, V13.0.88
// Based on NVVM 20.0.0
//

.version 9.0
.target sm_100
.address_size 64

	// .globl	_Z10matrix_mulPfS_S_i

.visible .entry _Z10matrix_mulPfS_S_i(
	.param .u64 .ptr .align 1 _Z10matrix_mulPfS_S_i_param_0,
	.param .u64 .ptr .align 1 _Z10matrix_mulPfS_S_i_param_1,
	.param .u64 .ptr .align 1 _Z10matrix_mulPfS_S_i_param_2,
	.param .u32 _Z10matrix_mulPfS_S_i_param_3
)
{
	.reg .pred 	%p<10>;
	.reg .b32 	%r<39>;
	.reg .b32 	%f<68>;
	.reg .b64 	%rd<67>;

	ld.param.u64 	%rd14, [_Z10matrix_mulPfS_S_i_param_0];
	ld.param.u64 	%rd15, [_Z10matrix_mulPfS_S_i_param_1];
	ld.param.u32 	%r17, [_Z10matrix_mulPfS_S_i_param_3];
	cvta.to.global.u64 	%rd1, %rd15;
	cvta.to.global.u64 	%rd2, %rd14;
	mov.u32 	%r18, %ctaid.y;
	mov.u32 	%r19, %ntid.y;
	mov.u32 	%r20, %tid.y;
	mad.lo.s32 	%r1, %r18, %r19, %r20;
	mov.u32 	%r21, %ctaid.x;
	mov.u32 	%r22, %ntid.x;
	mov.u32 	%r23, %tid.x;
	mad.lo.s32 	%r2, %r21, %r22, %r23;
	setp.lt.s32 	%p1, %r17, 1;
	mov.f32 	%f67, 0f00000000;
	@%p1 bra 	$L__BB0_12;
	mul.lo.s32 	%r3, %r17, %r1;
	and.b32  	%r4, %r17, 7;
	setp.lt.u32 	%p2, %r17, 8;
	mov.f32 	%f67, 0f00000000;
	mov.b32 	%r37, 0;
	@%p2 bra 	$L__BB0_4;
	and.b32  	%r37, %r17, 2147483640;
	neg.s32 	%r35, %r37;
	mul.wide.u32 	%rd16, %r17, 4;
	add.s64 	%rd3, %rd1, %rd16;
	mul.wide.u32 	%rd17, %r17, 8;
	add.s64 	%rd4, %rd1, %rd17;
	mul.wide.u32 	%rd18, %r17, 12;
	add.s64 	%rd5, %rd1, %rd18;
	mul.wide.u32 	%rd19, %r17, 16;
	add.s64 	%rd6, %rd1, %rd19;
	mul.wide.u32 	%rd20, %r17, 20;
	add.s64 	%rd7, %rd1, %rd20;
	mul.wide.u32 	%rd21, %r17, 24;
	add.s64 	%rd8, %rd1, %rd21;
	mul.wide.u32 	%rd22, %r17, 28;
	add.s64 	%rd9, %rd1, %rd22;
	mul.wide.u32 	%rd23, %r3, 4;
	add.s64 	%rd24, %rd23, %rd2;
	add.s64 	%rd66, %rd24, 16;
	mov.f32 	%f67, 0f00000000;
	mov.u32 	%r34, %r2;
$L__BB0_3:
	.pragma "nounroll";
	mul.wide.s32 	%rd25, %r34, 4;
	add.s64 	%rd26, %rd3, %rd25;
	add.s64 	%rd27, %rd4, %rd25;
	add.s64 	%rd28, %rd5, %rd25;
	add.s64 	%rd29, %rd6, %rd25;
	add.s64 	%rd30, %rd7, %rd25;
	add.s64 	%rd31, %rd8, %rd25;
	add.s64 	%rd32, %rd9, %rd25;
	add.s64 	%rd33, %rd1, %rd25;
	ld.global.f32 	%f17, [%rd66+-16];
	ld.global.f32 	%f18, [%rd33];
	fma.rn.f32 	%f19, %f17, %f18, %f67;
	ld.global.f32 	%f20, [%rd66+-12];
	ld.global.f32 	%f21, [%rd26];
	fma.rn.f32 	%f22, %f20, %f21, %f19;
	ld.global.f32 	%f23, [%rd66+-8];
	ld.global.f32 	%f24, [%rd27];
	fma.rn.f32 	%f25, %f23, %f24, %f22;
	ld.global.f32 	%f26, [%rd66+-4];
	ld.global.f32 	%f27, [%rd28];
	fma.rn.f32 	%f28, %f26, %f27, %f25;
	ld.global.f32 	%f29, [%rd66];
	ld.global.f32 	%f30, [%rd29];
	fma.rn.f32 	%f31, %f29, %f30, %f28;
	ld.global.f32 	%f32, [%rd66+4];
	ld.global.f32 	%f33, [%rd30];
	fma.rn.f32 	%f34, %f32, %f33, %f31;
	ld.global.f32 	%f35, [%rd66+8];
	ld.global.f32 	%f36, [%rd31];
	fma.rn.f32 	%f37, %f35, %f36, %f34;
	ld.global.f32 	%f38, [%rd66+12];
	ld.global.f32 	%f39, [%rd32];
	fma.rn.f32 	%f67, %f38, %f39, %f37;
	add.s32 	%r35, %r35, 8;
	shl.b32 	%r25, %r17, 3;
	add.s32 	%r34, %r34, %r25;
	add.s64 	%rd66, %rd66, 32;
	setp.ne.s32 	%p3, %r35, 0;
	@%p3 bra 	$L__BB0_3;
$L__BB0_4:
	setp.eq.s32 	%p4, %r4, 0;
	@%p4 bra 	$L__BB0_12;
	and.b32  	%r12, %r17, 3;
	setp.lt.u32 	%p5, %r4, 4;
	@%p5 bra 	$L__BB0_7;
	add.s32 	%r26, %r37, %r3;
	mul.wide.u32 	%rd34, %r26, 4;
	add.s64 	%rd35, %rd2, %rd34;
	ld.global.f32 	%f41, [%rd35];
	mad.lo.s32 	%r27, %r37, %r17, %r2;
	mul.wide.s32 	%rd36, %r27, 4;
	add.s64 	%rd37, %rd1, %rd36;
	ld.global.f32 	%f42, [%rd37];
	fma.rn.f32 	%f43, %f41, %f42, %f67;
	cvt.u64.u32 	%rd38, %r3;
	cvt.u64.u32 	%rd39, %r37;
	add.s64 	%rd40, %rd39, %rd38;
	shl.b64 	%rd41, %rd40, 2;
	add.s64 	%rd42, %rd2, %rd41;
	ld.global.f32 	%f44, [%rd42+4];
	mul.wide.u32 	%rd43, %r17, 4;
	add.s64 	%rd44, %rd37, %rd43;
	ld.global.f32 	%f45, [%rd44];
	fma.rn.f32 	%f46, %f44, %f45, %f43;
	ld.global.f32 	%f47, [%rd42+8];
	add.s64 	%rd45, %rd44, %rd43;
	ld.global.f32 	%f48, [%rd45];
	fma.rn.f32 	%f49, %f47, %f48, %f46;
	ld.global.f32 	%f50, [%rd42+12];
	add.s64 	%rd46, %rd45, %rd43;
	ld.global.f32 	%f51, [%rd46];
	fma.rn.f32 	%f67, %f50, %f51, %f49;
	add.s32 	%r37, %r37, 4;
$L__BB0_7:
	setp.eq.s32 	%p6, %r12, 0;
	@%p6 bra 	$L__BB0_12;
	setp.eq.s32 	%p7, %r12, 1;
	@%p7 bra 	$L__BB0_10;
	add.s32 	%r28, %r37, %r3;
	mul.wide.u32 	%rd47, %r28, 4;
	add.s64 	%rd48, %rd2, %rd47;
	ld.global.f32 	%f53, [%rd48];
	mad.lo.s32 	%r29, %r37, %r17, %r2;
	mul.wide.s32 	%rd49, %r29, 4;
	add.s64 	%rd50, %rd1, %rd49;
	ld.global.f32 	%f54, [%rd50];
	fma.rn.f32 	%f55, %f53, %f54, %f67;
	cvt.u64.u32 	%rd51, %r3;
	cvt.u64.u32 	%rd52, %r37;
	add.s64 	%rd53, %rd52, %rd51;
	shl.b64 	%rd54, %rd53, 2;
	add.s64 	%rd55, %rd2, %rd54;
	ld.global.f32 	%f56, [%rd55+4];
	mul.wide.u32 	%rd56, %r17, 4;
	add.s64 	%rd57, %rd50, %rd56;
	ld.global.f32 	%f57, [%rd57];
	fma.rn.f32 	%f67, %f56, %f57, %f55;
	add.s32 	%r37, %r37, 2;
$L__BB0_10:
	and.b32  	%r30, %r17, 1;
	setp.eq.b32 	%p8, %r30, 1;
	not.pred 	%p9, %p8;
	@%p9 bra 	$L__BB0_12;
	add.s32 	%r31, %r37, %r3;
	mul.wide.u32 	%rd58, %r31, 4;
	add.s64 	%rd59, %rd2, %rd58;
	ld.global.f32 	%f58, [%rd59];
	mad.lo.s32 	%r32, %r37, %r17, %r2;
	mul.wide.s32 	%rd60, %r32, 4;
	add.s64 	%rd61, %rd1, %rd60;
	ld.global.f32 	%f59, [%rd61];
	fma.rn.f32 	%f67, %f58, %f59, %f67;
$L__BB0_12:
	ld.param.u64 	%rd65, [_Z10matrix_mulPfS_S_i_param_2];
	cvta.to.global.u64 	%rd62, %rd65;
	mad.lo.s32 	%r33, %r17, %r1, %r2;
	mul.wide.s32 	%rd63, %r33, 4;
	add.s64 	%rd64, %rd62, %rd63;
	st.global.f32 	[%rd64], %f67;
	ret;

}


// ===== COMPILED SASS (sm_100) =====

	.target	sm_100

	.elftype	@"ET_EXEC"


//--------------------- .note.nv.tkinfo           --------------------------
	.section	.note.nv.tkinfo,"",@"SHT_NOTE"
	.sectionflags	@"SHF_NOTE_NV_TKINFO"
	.tkinfo
        /*0018*/ 	.word	0x00000002
        /*0030*/ 	.string	""
        /*0030*/ 	.string	"ptxas"
        /*0030*/ 	.string	"Cuda compilation tools, release 13.0, V13.0.88"
        /*0030*/ 	.string	"Build cuda_13.0.r13.0/compiler.36424714_0"
        /*0030*/ 	.string	"-arch sm_100 -m 64 "



//--------------------- .note.nv.cuinfo           --------------------------
	.section	.note.nv.cuinfo,"",@"SHT_NOTE"
	.sectionflags	@"SHF_NOTE_NV_CUINFO"
        /*0018*/ 	.short	0x0002
        /*001a*/ 	.short	0x0064
        /*001c*/ 	.short	0x0082
	.zero		2


//--------------------- .nv.info                  --------------------------
	.section	.nv.info,"",@"SHT_CUDA_INFO"
	.align	4


	//----- nvinfo : EIATTR_REGCOUNT
	.align		4
        /*0000*/ 	.byte	0x04, 0x2f
        /*0002*/ 	.short	(.L_1 - .L_0)
	.align		4
.L_0:
        /*0004*/ 	.word	index@(_Z10matrix_mulPfS_S_i)
        /*0008*/ 	.word	0x0000001e


	//----- nvinfo : EIATTR_FRAME_SIZE
	.align		4
.L_1:
        /*000c*/ 	.byte	0x04, 0x11
        /*000e*/ 	.short	(.L_3 - .L_2)
	.align		4
.L_2:
        /*0010*/ 	.word	index@(_Z10matrix_mulPfS_S_i)
        /*0014*/ 	.word	0x00000000


	//----- nvinfo : EIATTR_MIN_STACK_SIZE
	.align		4
.L_3:
        /*0018*/ 	.byte	0x04, 0x12
        /*001a*/ 	.short	(.L_5 - .L_4)
	.align		4
.L_4:
        /*001c*/ 	.word	index@(_Z10matrix_mulPfS_S_i)
        /*0020*/ 	.word	0x00000000
.L_5:


//--------------------- .nv.compat                --------------------------
	.section	.nv.compat,"",@"SHT_CUDA_COMPAT_INFO"
	.align	4
        /*0000*/ 	.byte	0x02, 0x09, 0x00, 0x00, 0x02, 0x02, 0x01, 0x00, 0x02, 0x05, 0x05, 0x00, 0x03, 0x07, 0x01, 0x01
        /*0010*/ 	.byte	0x02, 0x03, 0x00, 0x00, 0x02, 0x06, 0x01, 0x00, 0x04, 0x0b, 0x08, 0x00, 0x09, 0x00, 0x00, 0x00
        /*0020*/ 	.byte	0x00, 0x00, 0x00, 0x00


//--------------------- .nv.info._Z10matrix_mulPfS_S_i --------------------------
	.section	.nv.info._Z10matrix_mulPfS_S_i,"",@"SHT_CUDA_INFO"
	.sectionflags	@""
	.align	4


	//----- nvinfo : EIATTR_CUDA_API_VERSION
	.align		4
        /*0000*/ 	.byte	0x04, 0x37
        /*0002*/ 	.short	(.L_7 - .L_6)
.L_6:
        /*0004*/ 	.word	0x00000082


	//----- nvinfo : EIATTR_KPARAM_INFO
	.align		4
.L_7:
        /*0008*/ 	.byte	0x04, 0x17
        /*000a*/ 	.short	(.L_9 - .L_8)
.L_8:
        /*000c*/ 	.word	0x00000000
        /*0010*/ 	.short	0x0003
        /*0012*/ 	.short	0x0018
        /*0014*/ 	.byte	0x00, 0xf0, 0x11, 0x00


	//----- nvinfo : EIATTR_KPARAM_INFO
	.align		4
.L_9:
        /*0018*/ 	.byte	0x04, 0x17
        /*001a*/ 	.short	(.L_11 - .L_10)
.L_10:
        /*001c*/ 	.word	0x00000000
        /*0020*/ 	.short	0x0002
        /*0022*/ 	.short	0x0010
        /*0024*/ 	.byte	0x00, 0xf5, 0x21, 0x00


	//----- nvinfo : EIATTR_KPARAM_INFO
	.align		4
.L_11:
        /*0028*/ 	.byte	0x04, 0x17
        /*002a*/ 	.short	(.L_13 - .L_12)
.L_12:
        /*002c*/ 	.word	0x00000000
        /*0030*/ 	.short	0x0001
        /*0032*/ 	.short	0x0008
        /*0034*/ 	.byte	0x00, 0xf5, 0x21, 0x00


	//----- nvinfo : EIATTR_KPARAM_INFO
	.align		4
.L_13:
        /*0038*/ 	.byte	0x04, 0x17
        /*003a*/ 	.short	(.L_15 - .L_14)
.L_14:
        /*003c*/ 	.word	0x00000000
        /*0040*/ 	.short	0x0000
        /*0042*/ 	.short	0x0000
        /*0044*/ 	.byte	0x00, 0xf5, 0x21, 0x00


	//----- nvinfo : EIATTR_SPARSE_MMA_MASK
	.align		4
.L_15:
        /*0048*/ 	.byte	0x03, 0x50
        /*004a*/ 	.short	0x0000


	//----- nvinfo : EIATTR_MAXREG_COUNT
	.align		4
        /*004c*/ 	.byte	0x03, 0x1b
        /*004e*/ 	.short	0x00ff


	//----- nvinfo : EIATTR_MERCURY_ISA_VERSION
	.align		4
        /*0050*/ 	.byte	0x03, 0x5f
        /*0052*/ 	.short	0x0101


	//----- nvinfo : EIATTR_VRC_CTA_INIT_COUNT
	.align		4
        /*0054*/ 	.byte	0x02, 0x4a
	.zero		1
	.zero		1


	//----- nvinfo : EIATTR_EXIT_INSTR_OFFSETS
	.align		4
        /*0058*/ 	.byte	0x04, 0x1c
        /*005a*/ 	.short	(.L_17 - .L_16)


	//   ....[0]....
.L_16:
        /*005c*/ 	.word	0x00000ab0


	//----- nvinfo : EIATTR_CBANK_PARAM_SIZE
	.align		4
.L_17:
        /*0060*/ 	.byte	0x03, 0x19
        /*0062*/ 	.short	0x001c


	//----- nvinfo : EIATTR_PARAM_CBANK
	.align		4
        /*0064*/ 	.byte	0x04, 0x0a
        /*0066*/ 	.short	(.L_19 - .L_18)
	.align		4
.L_18:
        /*0068*/ 	.word	index@(.nv.constant0._Z10matrix_mulPfS_S_i)
        /*006c*/ 	.short	0x0380
        /*006e*/ 	.short	0x001c


	//----- nvinfo : EIATTR_SW_WAR
	.align		4
.L_19:
        /*0070*/ 	.byte	0x04, 0x36
        /*0072*/ 	.short	(.L_21 - .L_20)
.L_20:
        /*0074*/ 	.word	0x00000008
.L_21:


//--------------------- .nv.callgraph             --------------------------
	.section	.nv.callgraph,"",@"SHT_CUDA_CALLGRAPH"
	.align	4
	.sectionentsize	8
	.align		4
        /*0000*/ 	.word	0x00000000
	.align		4
        /*0004*/ 	.word	0xffffffff
	.align		4
        /*0008*/ 	.word	0x00000000
	.align		4
        /*000c*/ 	.word	0xfffffffe
	.align		4
        /*0010*/ 	.word	0x00000000
	.align		4
        /*0014*/ 	.word	0xfffffffd
	.align		4
        /*0018*/ 	.word	0x00000000
	.align		4
        /*001c*/ 	.word	0xfffffffc


//--------------------- .text._Z10matrix_mulPfS_S_i --------------------------
	.section	.text._Z10matrix_mulPfS_S_i,"ax",@progbits
	.align	128
        .global         _Z10matrix_mulPfS_S_i
        .type           _Z10matrix_mulPfS_S_i,@function
        .size           _Z10matrix_mulPfS_S_i,(.L_x_5 - _Z10matrix_mulPfS_S_i)
        .other          _Z10matrix_mulPfS_S_i,@"STO_CUDA_ENTRY STV_DEFAULT"
_Z10matrix_mulPfS_S_i:
.text._Z10matrix_mulPfS_S_i:
[----:B------:R-:W-:Y:S01]  /*0000*/  LDC R1, c[0x0][0x37c] ;  /* 0x0000df00ff017b82 */ /* 0x000fe20000000800 */
[----:B------:R-:W0:Y:S01]  /*0010*/  S2R R3, SR_TID.Y ;  /* 0x0000000000037919 */ /* 0x000e220000002200 */
[----:B------:R-:W1:Y:S06]  /*0020*/  LDCU UR18, c[0x0][0x398] ;  /* 0x00007300ff1277ac */ /* 0x000e6c0008000800 */
[----:B------:R-:W0:Y:S01]  /*0030*/  LDC R0, c[0x0][0x364] ;  /* 0x0000d900ff007b82 */ /* 0x000e220000000800 */
[----:B------:R-:W-:Y:S01]  /*0040*/  HFMA2 R12, -RZ, RZ, 0, 0 ;  /* 0x00000000ff0c7431 */ /* 0x000fe200000001ff */
[----:B------:R-:W2:Y:S01]  /*0050*/  S2R R2, SR_TID.X ;  /* 0x0000000000027919 */ /* 0x000ea20000002100 */
[----:B------:R-:W3:Y:S05]  /*0060*/  LDCU.64 UR16, c[0x0][0x358] ;  /* 0x00006b00ff1077ac */ /* 0x000eea0008000a00 */
[----:B------:R-:W0:Y:S08]  /*0070*/  S2UR UR4, SR_CTAID.Y ;  /* 0x00000000000479c3 */ /* 0x000e300000002600 */
[----:B------:R-:W2:Y:S01]  /*0080*/  S2UR UR5, SR_CTAID.X ;  /* 0x00000000000579c3 */ /* 0x000ea20000002500 */
[----:B-1----:R-:W-:-:S07]  /*0090*/  UISETP.GE.AND UP0, UPT, UR18, 0x1, UPT ;  /* 0x000000011200788c */ /* 0x002fce000bf06270 */
[----:B------:R-:W2:Y:S01]  /*00a0*/  LDC R13, c[0x0][0x360] ;  /* 0x0000d800ff0d7b82 */ /* 0x000ea20000000800 */
[----:B0-----:R-:W-:Y:S02]  /*00b0*/  IMAD R0, R0, UR4, R3 ;  /* 0x0000000400007c24 */ /* 0x001fe4000f8e0203 */
[----:B--2---:R-:W-:Y:S01]  /*00c0*/  IMAD R13, R13, UR5, R2 ;  /* 0x000000050d0d7c24 */ /* 0x004fe2000f8e0202 */
[----:B---3--:R-:W-:Y:S06]  /*00d0*/  BRA.U !UP0, `(.L_x_0) ;  /* 0x0000000908647547 */ /* 0x008fec000b800000 */
[----:B------:R-:W-:Y:S02]  /*00e0*/  UISETP.GE.U32.AND UP1, UPT, UR18, 0x8, UPT ;  /* 0x000000081200788c */ /* 0x000fe4000bf26070 */
[----:B------:R-:W-:Y:S01]  /*00f0*/  IMAD R5, R0, UR18, RZ ;  /* 0x0000001200057c24 */ /* 0x000fe2000f8e02ff */
[----:B------:R-:W-:Y:S01]  /*0100*/  ULOP3.LUT UR19, UR18, 0x7, URZ, 0xc0, !UPT ;  /* 0x0000000712137892 */ /* 0x000fe2000f8ec0ff */
[----:B------:R-:W-:Y:S01]  /*0110*/  MOV R12, RZ ;  /* 0x000000ff000c7202 */ /* 0x000fe20000000f00 */
[----:B------:R-:W-:Y:S02]  /*0120*/  UMOV UR4, URZ ;  /* 0x000000ff00047c82 */ /* 0x000fe40008000000 */
[----:B------:R-:W-:Y:S02]  /*0130*/  UISETP.NE.AND UP0, UPT, UR19, URZ, UPT ;  /* 0x000000ff1300728c */ /* 0x000fe4000bf05270 */
[----:B------:R-:W-:Y:S09]  /*0140*/  BRA.U !UP1, `(.L_x_1) ;  /* 0x0000000509087547 */ /* 0x000ff2000b800000 */
[----:B------:R-:W0:Y:S01]  /*0150*/  LDCU.128 UR20, c[0x0][0x380] ;  /* 0x00007000ff1477ac */ /* 0x000e220008000c00 */
[----:B------:R-:W-:Y:S02]  /*0160*/  MOV R12, RZ ;  /* 0x000000ff000c7202 */ /* 0x000fe40000000f00 */
[----:B------:R-:W-:Y:S01]  /*0170*/  MOV R14, R13 ;  /* 0x0000000d000e7202 */ /* 0x000fe20000000f00 */
[----:B------:R-:W-:-:S04]  /*0180*/  ULOP3.LUT UR4, UR18, 0x7ffffff8, URZ, 0xc0, !UPT ;  /* 0x7ffffff812047892 */ /* 0x000fc8000f8ec0ff */
[----:B------:R-:W-:Y:S01]  /*0190*/  UIADD3 UR5, UPT, UPT, -UR4, URZ, URZ ;  /* 0x000000ff04057290 */ /* 0x000fe2000fffe1ff */
[----:B0-----:R-:W-:Y:S01]  /*01a0*/  MOV R2, UR20 ;  /* 0x0000001400027c02 */ /* 0x001fe20008000f00 */
[----:B------:R-:W-:Y:S01]  /*01b0*/  UIMAD.WIDE.U32 UR6, UR18, 0xc, UR22 ;  /* 0x0000000c120678a5 */ /* 0x000fe2000f8e0016 */
[----:B------:R-:W-:Y:S01]  /*01c0*/  MOV R3, UR21 ;  /* 0x0000001500037c02 */ /* 0x000fe20008000f00 */
[----:B------:R-:W-:Y:S02]  /*01d0*/  UIMAD.WIDE.U32 UR8, UR18, 0x10, UR22 ;  /* 0x00000010120878a5 */ /* 0x000fe4000f8e0016 */
[----:B------:R-:W-:Y:S01]  /*01e0*/  UIMAD.WIDE.U32 UR10, UR18, 0x14, UR22 ;  /* 0x00000014120a78a5 */ /* 0x000fe2000f8e0016 */
[----:B------:R-:W-:Y:S01]  /*01f0*/  IMAD.WIDE.U32 R2, R5, 0x4, R2 ;  /* 0x0000000405027825 */ /* 0x000fe200078e0002 */
[----:B------:R-:W-:Y:S02]  /*0200*/  UIMAD.WIDE.U32 UR12, UR18, 0x18, UR22 ;  /* 0x00000018120c78a5 */ /* 0x000fe4000f8e0016 */
[----:B------:R-:W-:Y:S01]  /*0210*/  UIMAD.WIDE.U32 UR14, UR18, 0x1c, UR22 ;  /* 0x0000001c120e78a5 */ /* 0x000fe2000f8e0016 */
[----:B------:R-:W-:-:S04]  /*0220*/  IADD3 R2, P0, PT, R2, 0x10, RZ ;  /* 0x0000001002027810 */ /* 0x000fc80007f1e0ff */
[----:B------:R-:W-:-:S09]  /*0230*/  IADD3.X R3, PT, PT, RZ, R3, RZ, P0, !PT ;  /* 0x00000003ff037210 */ /* 0x000fd200007fe4ff */
.L_x_2:
[----:B------:R-:W-:Y:S01]  /*0240*/  HFMA2 R23, -RZ, RZ, 0, 2.384185791015625e-07 ;  /* 0x00000004ff177431 */ /* 0x000fe200000001ff */
[----:B------:R-:W-:Y:S01]  /*0250*/  UIMAD.WIDE.U32 UR24, UR18, 0x4, UR22 ;  /* 0x00000004121878a5 */ /* 0x000fe2000f8e0016 */
[----:B------:R-:W2:Y:S01]  /*0260*/  LDG.E R21, desc[UR16][R2.64+-0x10] ;  /* 0xfffff01002157981 */ /* 0x000ea2000c1e1900 */
[----:B------:R-:W-:Y:S01]  /*0270*/  UIMAD.WIDE.U32 UR20, UR18, 0x8, UR22 ;  /* 0x00000008121478a5 */ /* 0x000fe2000f8e0016 */
[----:B------:R-:W-:Y:S02]  /*0280*/  IMAD.MOV.U32 R11, RZ, RZ, 0x4 ;  /* 0x00000004ff0b7424 */ /* 0x000fe400078e00ff */
[----:B------:R-:W-:Y:S01]  /*0290*/  HFMA2 R7, -RZ, RZ, 0, 2.384185791015625e-07 ;  /* 0x00000004ff077431 */ /* 0x000fe200000001ff */
[----:B------:R-:W3:Y:S01]  /*02a0*/  LDG.E R19, desc[UR16][R2.64+-0xc] ;  /* 0xfffff41002137981 */ /* 0x000ee2000c1e1900 */
[----:B------:R-:W-:Y:S02]  /*02b0*/  MOV R8, UR24 ;  /* 0x0000001800087c02 */ /* 0x000fe40008000f00 */
[----:B------:R-:W-:Y:S01]  /*02c0*/  MOV R9, UR25 ;  /* 0x0000001900097c02 */ /* 0x000fe20008000f00 */
[C---:B------:R-:W-:Y:S01]  /*02d0*/  IMAD.WIDE R22, R14.reuse, R23, UR22 ;  /* 0x000000160e167e25 */ /* 0x040fe2000f8e0217 */
[----:B------:R-:W-:Y:S01]  /*02e0*/  MOV R24, UR20 ;  /* 0x0000001400187c02 */ /* 0x000fe20008000f00 */
[----:B------:R-:W4:Y:S01]  /*02f0*/  LDG.E R17, desc[UR16][R2.64+-0x8] ;  /* 0xfffff81002117981 */ /* 0x000f22000c1e1900 */
[----:B------:R-:W-:Y:S01]  /*0300*/  MOV R25, UR21 ;  /* 0x0000001500197c02 */ /* 0x000fe20008000f00 */
[----:B------:R-:W-:-:S02]  /*0310*/  IMAD.WIDE R8, R14, 0x4, R8 ;  /* 0x000000040e087825 */ /* 0x000fc400078e0208 */
[----:B------:R-:W2:Y:S02]  /*0320*/  LDG.E R22, desc[UR16][R22.64] ;  /* 0x0000001016167981 */ /* 0x000ea4000c1e1900 */
[C---:B------:R-:W-:Y:S01]  /*0330*/  IMAD.WIDE R24, R14.reuse, 0x4, R24 ;  /* 0x000000040e187825 */ /* 0x040fe200078e0218 */
[----:B------:R-:W-:Y:S01]  /*0340*/  MOV R5, 0x4 ;  /* 0x0000000400057802 */ /* 0x000fe20000000f00 */
[----:B------:R0:W3:Y:S02]  /*0350*/  LDG.E R20, desc[UR16][R8.64] ;  /* 0x0000001008147981 */ /* 0x0000e4000c1e1900 */
[C---:B------:R-:W-:Y:S02]  /*0360*/  IMAD.WIDE R10, R14.reuse, R11, UR6 ;  /* 0x000000060e0a7e25 */ /* 0x040fe4000f8e020b */
[----:B------:R-:W4:Y:S02]  /*0370*/  LDG.E R18, desc[UR16][R24.64] ;  /* 0x0000001018127981 */ /* 0x000f24000c1e1900 */
[----:B------:R-:W-:-:S04]  /*0380*/  IMAD.WIDE R4, R14, R5, UR8 ;  /* 0x000000080e047e25 */ /* 0x000fc8000f8e0205 */
[----:B------:R-:W-:Y:S01]  /*0390*/  HFMA2 R27, -RZ, RZ, 0, 2.384185791015625e-07 ;  /* 0x00000004ff1b7431 */ /* 0x000fe200000001ff */
[----:B------:R1:W5:Y:S01]  /*03a0*/  LDG.E R16, desc[UR16][R10.64] ;  /* 0x000000100a107981 */ /* 0x000362000c1e1900 */
[----:B0-----:R-:W-:-:S03]  /*03b0*/  MOV R9, 0x4 ;  /* 0x0000000400097802 */ /* 0x001fc60000000f00 */
[----:B------:R-:W5:Y:S01]  /*03c0*/  LDG.E R15, desc[UR16][R2.64+-0x4] ;  /* 0xfffffc10020f7981 */ /* 0x000f62000c1e1900 */
[----:B------:R-:W-:-:S03]  /*03d0*/  IMAD.WIDE R6, R14, R7, UR10 ;  /* 0x0000000a0e067e25 */ /* 0x000fc6000f8e0207 */
[----:B------:R0:W5:Y:S01]  /*03e0*/  LDG.E R4, desc[UR16][R4.64] ;  /* 0x0000001004047981 */ /* 0x000162000c1e1900 */
[----:B------:R-:W-:-:S03]  /*03f0*/  IMAD.WIDE R8, R14, R9, UR12 ;  /* 0x0000000c0e087e25 */ /* 0x000fc6000f8e0209 */
[----:B------:R-:W5:Y:S01]  /*0400*/  LDG.E R23, desc[UR16][R2.64] ;  /* 0x0000001002177981 */ /* 0x000f62000c1e1900 */
[----:B-1----:R-:W-:-:S03]  /*0410*/  IMAD.WIDE R10, R14, R27, UR14 ;  /* 0x0000000e0e0a7e25 */ /* 0x002fc6000f8e021b */
[----:B------:R-:W5:Y:S04]  /*0420*/  LDG.E R7, desc[UR16][R6.64] ;  /* 0x0000001006077981 */ /* 0x000f68000c1e1900 */
[----:B------:R-:W5:Y:S04]  /*0430*/  LDG.E R24, desc[UR16][R2.64+0x4] ;  /* 0x0000041002187981 */ /* 0x000f68000c1e1900 */
[----:B------:R-:W5:Y:S04]  /*0440*/  LDG.E R8, desc[UR16][R8.64] ;  /* 0x0000001008087981 */ /* 0x000f68000c1e1900 */
[----:B------:R-:W5:Y:S04]  /*0450*/  LDG.E R25, desc[UR16][R2.64+0x8] ;  /* 0x0000081002197981 */ /* 0x000f68000c1e1900 */
[----:B------:R-:W5:Y:S04]  /*0460*/  LDG.E R10, desc[UR16][R10.64] ;  /* 0x000000100a0a7981 */ /* 0x000f68000c1e1900 */
[----:B------:R1:W5:Y:S01]  /*0470*/  LDG.E R27, desc[UR16][R2.64+0xc] ;  /* 0x00000c10021b7981 */ /* 0x000362000c1e1900 */
[----:B------:R-:W-:-:S04]  /*0480*/  UIADD3 UR5, UPT, UPT, UR5, 0x8, URZ ;  /* 0x0000000805057890 */ /* 0x000fc8000fffe0ff */
[----:B------:R-:W-:Y:S01]  /*0490*/  UISETP.NE.AND UP1, UPT, UR5, URZ, UPT ;  /* 0x000000ff0500728c */ /* 0x000fe2000bf25270 */
[----:B0-----:R-:W-:Y:S02]  /*04a0*/  MOV R5, UR18 ;  /* 0x0000001200057c02 */ /* 0x001fe40008000f00 */
[----:B-1----:R-:W-:Y:S02]  /*04b0*/  IADD3 R2, P0, PT, R2, 0x20, RZ ;  /* 0x0000002002027810 */ /* 0x002fe40007f1e0ff */
[----:B------:R-:W-:Y:S02]  /*04c0*/  LEA R14, R5, R14, 0x3 ;  /* 0x0000000e050e7211 */ /* 0x000fe400078e18ff */
[----:B------:R-:W-:Y:S01]  /*04d0*/  IADD3.X R3, PT, PT, RZ, R3, RZ, P0, !PT ;  /* 0x00000003ff037210 */ /* 0x000fe200007fe4ff */
[----:B--2---:R-:W-:-:S04]  /*04e0*/  FFMA R22, R21, R22, R12 ;  /* 0x0000001615167223 */ /* 0x004fc8000000000c */
[----:B---3--:R-:W-:-:S04]  /*04f0*/  FFMA R20, R19, R20, R22 ;  /* 0x0000001413147223 */ /* 0x008fc80000000016 */
[----:B----4-:R-:W-:-:S04]  /*0500*/  FFMA R18, R17, R18, R20 ;  /* 0x0000001211127223 */ /* 0x010fc80000000014 */
[----:B-----5:R-:W-:-:S04]  /*0510*/  FFMA R16, R15, R16, R18 ;  /* 0x000000100f107223 */ /* 0x020fc80000000012 */
[----:B------:R-:W-:-:S04]  /*0520*/  FFMA R23, R23, R4, R16 ;  /* 0x0000000417177223 */ /* 0x000fc80000000010 */
[----:B------:R-:W-:-:S04]  /*0530*/  FFMA R24, R24, R7, R23 ;  /* 0x0000000718187223 */ /* 0x000fc80000000017 */
[----:B------:R-:W-:-:S04]  /*0540*/  FFMA R8, R25, R8, R24 ;  /* 0x0000000819087223 */ /* 0x000fc80000000018 */
[----:B------:R-:W-:Y:S01]  /*0550*/  FFMA R12, R27, R10, R8 ;  /* 0x0000000a1b0c7223 */ /* 0x000fe20000000008 */
[----:B------:R-:W-:Y:S06]  /*0560*/  BRA.U UP1, `(.L_x_2) ;  /* 0xfffffffd01347547 */ /* 0x000fec000b83ffff */
.L_x_1:
[----:B------:R-:W-:Y:S05]  /*0570*/  BRA.U !UP0, `(.L_x_0) ;  /* 0x00000005083c7547 */ /* 0x000fea000b800000 */
[----:B------:R-:W-:Y:S01]  /*0580*/  UISETP.GE.U32.AND UP0, UPT, UR19, 0x4, UPT ;  /* 0x000000041300788c */ /* 0x000fe2000bf06070 */
[----:B------:R-:W-:Y:S01]  /*0590*/  IMAD R2, R0, UR18, RZ ;  /* 0x0000001200027c24 */ /* 0x000fe2000f8e02ff */
[----:B------:R-:W-:-:S04]  /*05a0*/  ULOP3.LUT UR5, UR18, 0x3, URZ, 0xc0, !UPT ;  /* 0x0000000312057892 */ /* 0x000fc8000f8ec0ff */
[----:B------:R-:W-:-:S03]  /*05b0*/  UISETP.NE.AND UP1, UPT, UR5, URZ, UPT ;  /* 0x000000ff0500728c */ /* 0x000fc6000bf25270 */
[----:B------:R-:W-:Y:S08]  /*05c0*/  BRA.U !UP0, `(.L_x_3) ;  /* 0x00000001087c7547 */ /* 0x000ff0000b800000 */
[----:B------:R-:W0:Y:S01]  /*05d0*/  LDC.64 R6, c[0x0][0x388] ;  /* 0x0000e200ff067b82 */ /* 0x000e220000000a00 */
[----:B------:R-:W1:Y:S01]  /*05e0*/  LDCU.64 UR6, c[0x0][0x380] ;  /* 0x00007000ff0677ac */ /* 0x000e620008000a00 */
[----:B------:R-:W-:Y:S01]  /*05f0*/  MOV R4, UR4 ;  /* 0x0000000400047c02 */ /* 0x000fe20008000f00 */
[C---:B------:R-:W-:Y:S01]  /*0600*/  VIADD R3, R2.reuse, UR4 ;  /* 0x0000000402037c36 */ /* 0x040fe20008000000 */
[----:B------:R-:W-:Y:S02]  /*0610*/  MOV R11, UR18 ;  /* 0x00000012000b7c02 */ /* 0x000fe40008000f00 */
[----:B------:R-:W-:Y:S01]  /*0620*/  IADD3 R14, P0, PT, R2, UR4, RZ ;  /* 0x00000004020e7c10 */ /* 0x000fe2000ff1e0ff */
[----:B------:R-:W-:Y:S01]  /*0630*/  IMAD R5, R4, UR18, R13 ;  /* 0x0000001204057c24 */ /* 0x000fe2000f8e020d */
[----:B------:R-:W2:Y:S01]  /*0640*/  LDC.64 R8, c[0x0][0x380] ;  /* 0x0000e000ff087b82 */ /* 0x000ea20000000a00 */
[----:B------:R-:W-:Y:S02]  /*0650*/  MOV R15, UR18 ;  /* 0x00000012000f7c02 */ /* 0x000fe40008000f00 */
[----:B------:R-:W-:Y:S01]  /*0660*/  MOV R17, UR18 ;  /* 0x0000001200117c02 */ /* 0x000fe20008000f00 */
[----:B0-----:R-:W-:-:S04]  /*0670*/  IMAD.WIDE R6, R5, 0x4, R6 ;  /* 0x0000000405067825 */ /* 0x001fc800078e0206 */
[----:B------:R-:W-:Y:S02]  /*0680*/  IMAD.WIDE.U32 R10, R11, 0x4, R6 ;  /* 0x000000040b0a7825 */ /* 0x000fe400078e0006 */
[----:B------:R-:W3:Y:S02]  /*0690*/  LDG.E R6, desc[UR16][R6.64] ;  /* 0x0000001006067981 */ /* 0x000ee4000c1e1900 */
[----:B--2---:R-:W-:Y:S01]  /*06a0*/  IMAD.WIDE.U32 R8, R3, 0x4, R8 ;  /* 0x0000000403087825 */ /* 0x004fe200078e0008 */
[----:B------:R-:W-:Y:S02]  /*06b0*/  IADD3.X R3, PT, PT, RZ, RZ, RZ, P0, !PT ;  /* 0x000000ffff037210 */ /* 0x000fe400007fe4ff */
[----:B-1----:R-:W-:-:S03]  /*06c0*/  LEA R4, P0, R14, UR6, 0x2 ;  /* 0x000000060e047c11 */ /* 0x002fc6000f8010ff */
[----:B------:R-:W3:Y:S01]  /*06d0*/  LDG.E R9, desc[UR16][R8.64] ;  /* 0x0000001008097981 */ /* 0x000ee2000c1e1900 */
[----:B------:R-:W-:Y:S01]  /*06e0*/  LEA.HI.X R5, R14, UR7, R3, 0x2, P0 ;  /* 0x000000070e057c11 */ /* 0x000fe200080f1403 */
[----:B------:R-:W-:Y:S02]  /*06f0*/  IMAD.WIDE.U32 R14, R15, 0x4, R10 ;  /* 0x000000040f0e7825 */ /* 0x000fe400078e000a */
[----:B------:R-:W2:Y:S04]  /*0700*/  LDG.E R3, desc[UR16][R10.64] ;  /* 0x000000100a037981 */ /* 0x000ea8000c1e1900 */
[----:B------:R-:W2:Y:S01]  /*0710*/  LDG.E R18, desc[UR16][R4.64+0x4] ;  /* 0x0000041004127981 */ /* 0x000ea2000c1e1900 */
[----:B------:R-:W-:-:S03]  /*0720*/  IMAD.WIDE.U32 R16, R17, 0x4, R14 ;  /* 0x0000000411107825 */ /* 0x000fc600078e000e */
[----:B------:R-:W4:Y:S04]  /*0730*/  LDG.E R19, desc[UR16][R14.64] ;  /* 0x000000100e137981 */ /* 0x000f28000c1e1900 */
[----:B------:R-:W4:Y:S04]  /*0740*/  LDG.E R20, desc[UR16][R4.64+0x8] ;  /* 0x0000081004147981 */ /* 0x000f28000c1e1900 */
[----:B------:R-:W5:Y:S04]  /*0750*/  LDG.E R22, desc[UR16][R4.64+0xc] ;  /* 0x00000c1004167981 */ /* 0x000f68000c1e1900 */
[----:B------:R-:W5:Y:S01]  /*0760*/  LDG.E R16, desc[UR16][R16.64] ;  /* 0x0000001010107981 */ /* 0x000f62000c1e1900 */
[----:B------:R-:W-:Y:S01]  /*0770*/  UIADD3 UR4, UPT, UPT, UR4, 0x4, URZ ;  /* 0x0000000404047890 */ /* 0x000fe2000fffe0ff */
[----:B---3--:R-:W-:-:S04]  /*0780*/  FFMA R9, R9, R6, R12 ;  /* 0x0000000609097223 */ /* 0x008fc8000000000c */
[----:B--2---:R-:W-:-:S04]  /*0790*/  FFMA R3, R18, R3, R9 ;  /* 0x0000000312037223 */ /* 0x004fc80000000009 */
[----:B----4-:R-:W-:-:S04]  /*07a0*/  FFMA R3, R20, R19, R3 ;  /* 0x0000001314037223 */ /* 0x010fc80000000003 */
[----:B-----5:R-:W-:-:S07]  /*07b0*/  FFMA R12, R22, R16, R3 ;  /* 0x00000010160c7223 */ /* 0x020fce0000000003 */
.L_x_3:
[----:B------:R-:W-:Y:S05]  /*07c0*/  BRA.U !UP1, `(.L_x_0) ;  /* 0x0000000109a87547 */ /* 0x000fea000b800000 */
[----:B------:R-:W-:Y:S01]  /*07d0*/  UISETP.NE.AND UP0, UPT, UR5, 0x1, UPT ;  /* 0x000000010500788c */ /* 0x000fe2000bf05270 */
[----:B------:R-:W-:Y:S01]  /*07e0*/  MOV R4, UR4 ;  /* 0x0000000400047c02 */ /* 0x000fe20008000f00 */
[----:B------:R-:W-:Y:S02]  /*07f0*/  ULOP3.LUT UR5, UR18, 0x1, URZ, 0xc0, !UPT ;  /* 0x0000000112057892 */ /* 0x000fe4000f8ec0ff */
[----:B------:R-:W-:Y:S02]  /*0800*/  MOV R17, UR18 ;  /* 0x0000001200117c02 */ /* 0x000fe40008000f00 */
[----:B------:R-:W-:Y:S01]  /*0810*/  UISETP.NE.U32.AND UP1, UPT, UR5, 0x1, UPT ;  /* 0x000000010500788c */ /* 0x000fe2000bf25070 */
[----:B------:R-:W-:-:S04]  /*0820*/  PLOP3.LUT P1, PT, PT, PT, UP0, 0x80, 0x8 ;  /* 0x000000000008781c */ /* 0x000fc80003f2f008 */
[----:B------:R-:W0:Y:S01]  /*0830*/  @UP0 LDCU.128 UR8, c[0x0][0x380] ;  /* 0x00007000ff0807ac */ /* 0x000e220008000c00 */
[----:B------:R-:W-:Y:S01]  /*0840*/  PLOP3.LUT P0, PT, PT, PT, UP1, 0x80, 0x8 ;  /* 0x000000000008781c */ /* 0x000fe20003f0f018 */
[----:B------:R-:W1:Y:S04]  /*0850*/  @UP0 LDCU.64 UR6, c[0x0][0x380] ;  /* 0x00007000ff0607ac */ /* 0x000e680008000a00 */
[----:B------:R-:W2:Y:S03]  /*0860*/  @!UP1 LDCU.128 UR12, c[0x0][0x380] ;  /* 0x00007000ff0c97ac */ /* 0x000ea60008000c00 */
[C---:B------:R-:W-:Y:S02]  /*0870*/  @P1 IADD3 R3, PT, PT, R2.reuse, UR4, RZ ;  /* 0x0000000402031c10 */ /* 0x040fe4000fffe0ff */
[----:B------:R-:W-:Y:S01]  /*0880*/  @P1 IADD3 R5, P2, PT, R2, UR4, RZ ;  /* 0x0000000402051c10 */ /* 0x000fe2000ff5e0ff */
[----:B------:R-:W-:-:S03]  /*0890*/  @UP0 UIADD3 UR4, UPT, UPT, UR4, 0x2, URZ ;  /* 0x0000000204040890 */ /* 0x000fc6000fffe0ff */
[----:B------:R-:W-:Y:S02]  /*08a0*/  @P1 IADD3.X R8, PT, PT, RZ, RZ, RZ, P2, !PT ;  /* 0x000000ffff081210 */ /* 0x000fe400017fe4ff */
[----:B0-----:R-:W-:Y:S01]  /*08b0*/  MOV R14, UR8 ;  /* 0x00000008000e7c02 */ /* 0x001fe20008000f00 */
[----:B------:R-:W-:Y:S01]  /*08c0*/  IMAD.U32 R6, RZ, RZ, UR10 ;  /* 0x0000000aff067e24 */ /* 0x000fe2000f8e00ff */
[----:B------:R-:W-:Y:S02]  /*08d0*/  MOV R15, UR9 ;  /* 0x00000009000f7c02 */ /* 0x000fe40008000f00 */
[----:B------:R-:W-:Y:S01]  /*08e0*/  MOV R7, UR11 ;  /* 0x0000000b00077c02 */ /* 0x000fe20008000f00 */
[----:B------:R-:W-:-:S04]  /*08f0*/  @P1 IMAD.WIDE.U32 R14, R3, 0x4, R14 ;  /* 0x00000004030e1825 */ /* 0x000fc800078e000e */
[----:B------:R-:W-:Y:S01]  /*0900*/  @P1 IMAD R3, R4, UR18, R13 ;  /* 0x0000001204031c24 */ /* 0x000fe2000f8e020d */
[----:B-1----:R-:W-:Y:S02]  /*0910*/  @P1 LEA R4, P2, R5, UR6, 0x2 ;  /* 0x0000000605041c11 */ /* 0x002fe4000f8410ff */
[----:B------:R-:W-:Y:S01]  /*0920*/  MOV R18, UR4 ;  /* 0x0000000400127c02 */ /* 0x000fe20008000f00 */
[----:B------:R-:W-:Y:S01]  /*0930*/  @P1 IMAD.WIDE R6, R3, 0x4, R6 ;  /* 0x0000000403061825 */ /* 0x000fe200078e0206 */
[----:B------:R-:W-:Y:S01]  /*0940*/  @P1 LEA.HI.X R5, R5, UR7, R8, 0x2, P2 ;  /* 0x0000000705051c11 */ /* 0x000fe200090f1408 */
[----:B------:R-:W3:Y:S01]  /*0950*/  @P1 LDG.E R3, desc[UR16][R14.64] ;  /* 0x000000100e031981 */ /* 0x000ee2000c1e1900 */
[----:B--2---:R-:W-:Y:S01]  /*0960*/  MOV R8, UR12 ;  /* 0x0000000c00087c02 */ /* 0x004fe20008000f00 */
[----:B------:R-:W-:Y:S01]  /*0970*/  @!P0 IMAD R21, R18, UR18, R13 ;  /* 0x0000001212158c24 */ /* 0x000fe2000f8e020d */
[----:B------:R-:W-:Y:S01]  /*0980*/  MOV R9, UR13 ;  /* 0x0000000d00097c02 */ /* 0x000fe20008000f00 */
[----:B------:R-:W-:Y:S01]  /*0990*/  @P1 IMAD.WIDE.U32 R16, R17, 0x4, R6 ;  /* 0x0000000411101825 */ /* 0x000fe200078e0006 */
[----:B------:R-:W-:Y:S01]  /*09a0*/  @!P0 IADD3 R19, PT, PT, R2, UR4, RZ ;  /* 0x0000000402138c10 */ /* 0x000fe2000fffe0ff */
[----:B------:R-:W3:Y:S01]  /*09b0*/  @P1 LDG.E R6, desc[UR16][R6.64] ;  /* 0x0000001006061981 */ /* 0x000ee2000c1e1900 */
[----:B------:R-:W-:-:S02]  /*09c0*/  MOV R10, UR14 ;  /* 0x0000000e000a7c02 */ /* 0x000fc40008000f00 */
[----:B------:R-:W-:Y:S01]  /*09d0*/  MOV R11, UR15 ;  /* 0x0000000f000b7c02 */ /* 0x000fe20008000f00 */
[----:B------:R-:W-:Y:S01]  /*09e0*/  @!P0 IMAD.WIDE.U32 R8, R19, 0x4, R8 ;  /* 0x0000000413088825 */ /* 0x000fe200078e0008 */
[----:B------:R-:W2:Y:S03]  /*09f0*/  @P1 LDG.E R16, desc[UR16][R16.64] ;  /* 0x0000001010101981 */ /* 0x000ea6000c1e1900 */
[----:B------:R-:W-:Y:S01]  /*0a00*/  @!P0 IMAD.WIDE R10, R21, 0x4, R10 ;  /* 0x00000004150a8825 */ /* 0x000fe200078e020a */
[----:B------:R-:W2:Y:S04]  /*0a10*/  @P1 LDG.E R4, desc[UR16][R4.64+0x4] ;  /* 0x0000041004041981 */ /* 0x000ea8000c1e1900 */
[----:B------:R-:W4:Y:S04]  /*0a20*/  @!P0 LDG.E R9, desc[UR16][R8.64] ;  /* 0x0000001008098981 */ /* 0x000f28000c1e1900 */
[----:B------:R-:W4:Y:S01]  /*0a30*/  @!P0 LDG.E R10, desc[UR16][R10.64] ;  /* 0x000000100a0a8981 */ /* 0x000f22000c1e1900 */
[----:B---3--:R-:W-:-:S04]  /*0a40*/  @P1 FFMA R3, R3, R6, R12 ;  /* 0x0000000603031223 */ /* 0x008fc8000000000c */
[----:B--2---:R-:W-:-:S04]  /*0a50*/  @P1 FFMA R12, R4, R16, R3 ;  /* 0x00000010040c1223 */ /* 0x004fc80000000003 */
[----:B----4-:R-:W-:-:S07]  /*0a60*/  @!P0 FFMA R12, R9, R10, R12 ;  /* 0x0000000a090c8223 */ /* 0x010fce000000000c */
.L_x_0:
[----:B------:R-:W0:Y:S01]  /*0a70*/  LDC.64 R2, c[0x0][0x390] ;  /* 0x0000e400ff027b82 */ /* 0x000e220000000a00 */
[----:B------:R-:W-:-:S04]  /*0a80*/  IMAD R13, R0, UR18, R13 ;  /* 0x00000012000d7c24 */ /* 0x000fc8000f8e020d */
[----:B0-----:R-:W-:-:S05]  /*0a90*/  IMAD.WIDE R2, R13, 0x4, R2 ;  /* 0x000000040d027825 */ /* 0x001fca00078e0202 */
[----:B------:R-:W-:Y:S01]  /*0aa0*/  STG.E desc[UR16][R2.64], R12 ;  /* 0x0000000c02007986 */ /* 0x000fe2000c101910 */
[----:B------:R-:W-:Y:S05]  /*0ab0*/  EXIT ;  /* 0x000000000000794d */ /* 0x000fea0003800000 */
.L_x_4:
[----:B------:R-:W-:-:S00]  /*0ac0*/  BRA `(.L_x_4) ;  /* 0xfffffffc00fc7947 */ /* 0x000fc0000383ffff */
[----:B------:R-:W-:-:S00]  /*0ad0*/  NOP ;  /* 0x0000000000007918 */ /* 0x000fc00000000000 */
        /* <DEDUP_REMOVED lines=10> */
.L_x_5:


//--------------------- .nv.shared.reserved.0     --------------------------
	.section	.nv.shared.reserved.0,"aw",@nobits
	.weak		__nv_reservedSMEM_offset_0_alias
	.size		__nv_reservedSMEM_offset_0_alias, 0, 64
	.other		__nv_reservedSMEM_offset_0_alias,@"STO_CUDA_RESERVED_SHARED STV_DEFAULT"
__nv_reservedSMEM_offset_0_alias:
	.zero		0
	.zero		64


//--------------------- .nv.constant0._Z10matrix_mulPfS_S_i --------------------------
	.section	.nv.constant0._Z10matrix_mulPfS_S_i,"a",@progbits
	.sectionflags	@""
	.align	4
.nv.constant0._Z10matrix_mulPfS_S_i:
	.zero		924


//--------------------- SYMBOLS --------------------------

	.type		.nv.reservedSmem.offset0,@object
	.size		.nv.reservedSmem.offset0,0x4
